//
// Generated by NVIDIA NVVM Compiler
//
// Compiler Build ID: CL-36424714
// Cuda compilation tools, release 13.0, V13.0.88
// Based on NVVM 20.0.0
//

.version 9.0
.target sm_100
.address_size 64

	// .globl	_Z4convPcPfS0_
// _ZZ4convPcPfS0_E5slice has been demoted

.visible .entry _Z4convPcPfS0_(
	.param .u64 .ptr .align 1 _Z4convPcPfS0__param_0,
	.param .u64 .ptr .align 1 _Z4convPcPfS0__param_1,
	.param .u64 .ptr .align 1 _Z4convPcPfS0__param_2
)
{
	.reg .pred 	%p<4>;
	.reg .b32 	%r<65>;
	.reg .b32 	%f<122>;
	.reg .b64 	%rd<24>;
	// demoted variable
	.shared .align 4 .b8 _ZZ4convPcPfS0_E5slice[32768];
	ld.param.u64 	%rd6, [_Z4convPcPfS0__param_0];
	ld.param.u64 	%rd7, [_Z4convPcPfS0__param_1];
	ld.param.u64 	%rd8, [_Z4convPcPfS0__param_2];
	mov.u32 	%r1, %ctaid.y;
	add.s32 	%r9, %r1, -1022;
	setp.lt.u32 	%p1, %r9, -1020;
	@%p1 bra 	$L__BB0_5;
	mov.u32 	%r11, %tid.x;
	mov.u32 	%r12, %ctaid.x;
	cvta.to.global.u64 	%rd9, %rd8;
	cvta.to.global.u64 	%rd10, %rd7;
	cvta.to.global.u64 	%rd11, %rd6;
	add.s32 	%r63, %r1, -2;
	shl.b32 	%r13, %r11, 5;
	mov.u32 	%r14, _ZZ4convPcPfS0_E5slice;
	add.s32 	%r3, %r14, %r13;
	add.s32 	%r4, %r11, -2;
	mul.wide.u32 	%rd12, %r12, 4161600;
	add.s64 	%rd13, %rd9, %rd12;
	mul.wide.u32 	%rd14, %r63, 4080;
	add.s64 	%rd15, %rd13, %rd14;
	mul.wide.u32 	%rd16, %r4, 4;
	add.s64 	%rd1, %rd15, %rd16;
	mul.wide.u32 	%rd17, %r11, 8;
	add.s64 	%rd18, %rd17, %rd11;
	add.s64 	%rd2, %rd18, 3;
	mul.wide.u32 	%rd19, %r12, 800;
	add.s64 	%rd20, %rd19, %rd10;
	add.s64 	%rd23, %rd20, 80;
	mov.b32 	%r64, 0;
$L__BB0_2:
	setp.gt.u32 	%p2, %r4, 1019;
	mul.wide.s32 	%rd21, %r63, 8192;
	add.s64 	%rd22, %rd2, %rd21;
	ld.global.s8 	%r15, [%rd22+-3];
	st.shared.u32 	[%r3], %r15;
	ld.global.s8 	%r16, [%rd22+-2];
	st.shared.u32 	[%r3+4], %r16;
	ld.global.s8 	%r17, [%rd22+-1];
	st.shared.u32 	[%r3+8], %r17;
	ld.global.s8 	%r18, [%rd22];
	st.shared.u32 	[%r3+12], %r18;
	ld.global.s8 	%r19, [%rd22+1];
	st.shared.u32 	[%r3+16], %r19;
	ld.global.s8 	%r20, [%rd22+2];
	st.shared.u32 	[%r3+20], %r20;
	ld.global.s8 	%r21, [%rd22+3];
	st.shared.u32 	[%r3+24], %r21;
	ld.global.s8 	%r22, [%rd22+4];
	st.shared.u32 	[%r3+28], %r22;
	bar.sync 	0;
	@%p2 bra 	$L__BB0_4;
	ld.global.f32 	%f1, [%rd23+-80];
	ld.shared.u32 	%r23, [%r3+-64];
	cvt.rn.f32.s32 	%f2, %r23;
	fma.rn.f32 	%f3, %f1, %f2, 0f00000000;
	ld.global.f32 	%f4, [%rd23+-76];
	ld.shared.u32 	%r24, [%r3+-60];
	cvt.rn.f32.s32 	%f5, %r24;
	fma.rn.f32 	%f6, %f4, %f5, %f3;
	ld.global.f32 	%f7, [%rd23+-72];
	ld.shared.u32 	%r25, [%r3+-56];
	cvt.rn.f32.s32 	%f8, %r25;
	fma.rn.f32 	%f9, %f7, %f8, %f6;
	ld.global.f32 	%f10, [%rd23+-68];
	ld.shared.u32 	%r26, [%r3+-52];
	cvt.rn.f32.s32 	%f11, %r26;
	fma.rn.f32 	%f12, %f10, %f11, %f9;
	ld.global.f32 	%f13, [%rd23+-64];
	ld.shared.u32 	%r27, [%r3+-48];
	cvt.rn.f32.s32 	%f14, %r27;
	fma.rn.f32 	%f15, %f13, %f14, %f12;
	ld.global.f32 	%f16, [%rd23+-60];
	ld.shared.u32 	%r28, [%r3+-44];
	cvt.rn.f32.s32 	%f17, %r28;
	fma.rn.f32 	%f18, %f16, %f17, %f15;
	ld.global.f32 	%f19, [%rd23+-56];
	ld.shared.u32 	%r29, [%r3+-40];
	cvt.rn.f32.s32 	%f20, %r29;
	fma.rn.f32 	%f21, %f19, %f20, %f18;
	ld.global.f32 	%f22, [%rd23+-52];
	ld.shared.u32 	%r30, [%r3+-36];
	cvt.rn.f32.s32 	%f23, %r30;
	fma.rn.f32 	%f24, %f22, %f23, %f21;
	ld.global.f32 	%f25, [%rd23+-48];
	ld.shared.u32 	%r31, [%r3+-32];
	cvt.rn.f32.s32 	%f26, %r31;
	fma.rn.f32 	%f27, %f25, %f26, %f24;
	ld.global.f32 	%f28, [%rd23+-44];
	ld.shared.u32 	%r32, [%r3+-28];
	cvt.rn.f32.s32 	%f29, %r32;
	fma.rn.f32 	%f30, %f28, %f29, %f27;
	ld.global.f32 	%f31, [%rd23+-40];
	ld.shared.u32 	%r33, [%r3+-24];
	cvt.rn.f32.s32 	%f32, %r33;
	fma.rn.f32 	%f33, %f31, %f32, %f30;
	ld.global.f32 	%f34, [%rd23+-36];
	ld.shared.u32 	%r34, [%r3+-20];
	cvt.rn.f32.s32 	%f35, %r34;
	fma.rn.f32 	%f36, %f34, %f35, %f33;
	ld.global.f32 	%f37, [%rd23+-32];
	ld.shared.u32 	%r35, [%r3+-16];
	cvt.rn.f32.s32 	%f38, %r35;
	fma.rn.f32 	%f39, %f37, %f38, %f36;
	ld.global.f32 	%f40, [%rd23+-28];
	ld.shared.u32 	%r36, [%r3+-12];
	cvt.rn.f32.s32 	%f41, %r36;
	fma.rn.f32 	%f42, %f40, %f41, %f39;
	ld.global.f32 	%f43, [%rd23+-24];
	ld.shared.u32 	%r37, [%r3+-8];
	cvt.rn.f32.s32 	%f44, %r37;
	fma.rn.f32 	%f45, %f43, %f44, %f42;
	ld.global.f32 	%f46, [%rd23+-20];
	ld.shared.u32 	%r38, [%r3+-4];
	cvt.rn.f32.s32 	%f47, %r38;
	fma.rn.f32 	%f48, %f46, %f47, %f45;
	ld.global.f32 	%f49, [%rd23+-16];
	ld.shared.u32 	%r39, [%r3];
	cvt.rn.f32.s32 	%f50, %r39;
	fma.rn.f32 	%f51, %f49, %f50, %f48;
	ld.global.f32 	%f52, [%rd23+-12];
	ld.shared.u32 	%r40, [%r3+4];
	cvt.rn.f32.s32 	%f53, %r40;
	fma.rn.f32 	%f54, %f52, %f53, %f51;
	ld.global.f32 	%f55, [%rd23+-8];
	ld.shared.u32 	%r41, [%r3+8];
	cvt.rn.f32.s32 	%f56, %r41;
	fma.rn.f32 	%f57, %f55, %f56, %f54;
	ld.global.f32 	%f58, [%rd23+-4];
	ld.shared.u32 	%r42, [%r3+12];
	cvt.rn.f32.s32 	%f59, %r42;
	fma.rn.f32 	%f60, %f58, %f59, %f57;
	ld.global.f32 	%f61, [%rd23];
	ld.shared.u32 	%r43, [%r3+16];
	cvt.rn.f32.s32 	%f62, %r43;
	fma.rn.f32 	%f63, %f61, %f62, %f60;
	ld.global.f32 	%f64, [%rd23+4];
	ld.shared.u32 	%r44, [%r3+20];
	cvt.rn.f32.s32 	%f65, %r44;
	fma.rn.f32 	%f66, %f64, %f65, %f63;
	ld.global.f32 	%f67, [%rd23+8];
	ld.shared.u32 	%r45, [%r3+24];
	cvt.rn.f32.s32 	%f68, %r45;
	fma.rn.f32 	%f69, %f67, %f68, %f66;
	ld.global.f32 	%f70, [%rd23+12];
	ld.shared.u32 	%r46, [%r3+28];
	cvt.rn.f32.s32 	%f71, %r46;
	fma.rn.f32 	%f72, %f70, %f71, %f69;
	ld.global.f32 	%f73, [%rd23+16];
	ld.shared.u32 	%r47, [%r3+32];
	cvt.rn.f32.s32 	%f74, %r47;
	fma.rn.f32 	%f75, %f73, %f74, %f72;
	ld.global.f32 	%f76, [%rd23+20];
	ld.shared.u32 	%r48, [%r3+36];
	cvt.rn.f32.s32 	%f77, %r48;
	fma.rn.f32 	%f78, %f76, %f77, %f75;
	ld.global.f32 	%f79, [%rd23+24];
	ld.shared.u32 	%r49, [%r3+40];
	cvt.rn.f32.s32 	%f80, %r49;
	fma.rn.f32 	%f81, %f79, %f80, %f78;
	ld.global.f32 	%f82, [%rd23+28];
	ld.shared.u32 	%r50, [%r3+44];
	cvt.rn.f32.s32 	%f83, %r50;
	fma.rn.f32 	%f84, %f82, %f83, %f81;
	ld.global.f32 	%f85, [%rd23+32];
	ld.shared.u32 	%r51, [%r3+48];
	cvt.rn.f32.s32 	%f86, %r51;
	fma.rn.f32 	%f87, %f85, %f86, %f84;
	ld.global.f32 	%f88, [%rd23+36];
	ld.shared.u32 	%r52, [%r3+52];
	cvt.rn.f32.s32 	%f89, %r52;
	fma.rn.f32 	%f90, %f88, %f89, %f87;
	ld.global.f32 	%f91, [%rd23+40];
	ld.shared.u32 	%r53, [%r3+56];
	cvt.rn.f32.s32 	%f92, %r53;
	fma.rn.f32 	%f93, %f91, %f92, %f90;
	ld.global.f32 	%f94, [%rd23+44];
	ld.shared.u32 	%r54, [%r3+60];
	cvt.rn.f32.s32 	%f95, %r54;
	fma.rn.f32 	%f96, %f94, %f95, %f93;
	ld.global.f32 	%f97, [%rd23+48];
	ld.shared.u32 	%r55, [%r3+64];
	cvt.rn.f32.s32 	%f98, %r55;
	fma.rn.f32 	%f99, %f97, %f98, %f96;
	ld.global.f32 	%f100, [%rd23+52];
	ld.shared.u32 	%r56, [%r3+68];
	cvt.rn.f32.s32 	%f101, %r56;
	fma.rn.f32 	%f102, %f100, %f101, %f99;
	ld.global.f32 	%f103, [%rd23+56];
	ld.shared.u32 	%r57, [%r3+72];
	cvt.rn.f32.s32 	%f104, %r57;
	fma.rn.f32 	%f105, %f103, %f104, %f102;
	ld.global.f32 	%f106, [%rd23+60];
	ld.shared.u32 	%r58, [%r3+76];
	cvt.rn.f32.s32 	%f107, %r58;
	fma.rn.f32 	%f108, %f106, %f107, %f105;
	ld.global.f32 	%f109, [%rd23+64];
	ld.shared.u32 	%r59, [%r3+80];
	cvt.rn.f32.s32 	%f110, %r59;
	fma.rn.f32 	%f111, %f109, %f110, %f108;
	ld.global.f32 	%f112, [%rd23+68];
	ld.shared.u32 	%r60, [%r3+84];
	cvt.rn.f32.s32 	%f113, %r60;
	fma.rn.f32 	%f114, %f112, %f113, %f111;
	ld.global.f32 	%f115, [%rd23+72];
	ld.shared.u32 	%r61, [%r3+88];
	cvt.rn.f32.s32 	%f116, %r61;
	fma.rn.f32 	%f117, %f115, %f116, %f114;
	ld.global.f32 	%f118, [%rd23+76];
	ld.shared.u32 	%r62, [%r3+92];
	cvt.rn.f32.s32 	%f119, %r62;
	fma.rn.f32 	%f120, %f118, %f119, %f117;
	atom.global.add.f32 	%f121, [%rd1], %f120;
$L__BB0_4:
	bar.sync 	0;
	add.s32 	%r64, %r64, 1;
	add.s32 	%r63, %r63, 1;
	add.s64 	%rd23, %rd23, 160;
	setp.ne.s32 	%p3, %r64, 5;
	@%p3 bra 	$L__BB0_2;
$L__BB0_5:
	ret;

}


// ===== COMPILED SASS (sm_100) =====

	.target	sm_100

	.elftype	@"ET_EXEC"


//--------------------- .note.nv.tkinfo           --------------------------
	.section	.note.nv.tkinfo,"",@"SHT_NOTE"
	.sectionflags	@"SHF_NOTE_NV_TKINFO"
	.tkinfo
        /*0018*/ 	.word	0x00000002
        /*0030*/ 	.string	""
        /*0030*/ 	.string	"ptxas"
        /*0030*/ 	.string	"Cuda compilation tools, release 13.0, V13.0.88"
        /*0030*/ 	.string	"Build cuda_13.0.r13.0/compiler.36424714_0"
        /*0030*/ 	.string	"-arch sm_100 -m 64 "



//--------------------- .note.nv.cuinfo           --------------------------
	.section	.note.nv.cuinfo,"",@"SHT_NOTE"
	.sectionflags	@"SHF_NOTE_NV_CUINFO"
        /*0018*/ 	.short	0x0002
        /*001a*/ 	.short	0x0064
        /*001c*/ 	.short	0x0082
	.zero		2


//--------------------- .nv.info                  --------------------------
	.section	.nv.info,"",@"SHT_CUDA_INFO"
	.align	4


	//----- nvinfo : EIATTR_REGCOUNT
	.align		4
        /*0000*/ 	.byte	0x04, 0x2f
        /*0002*/ 	.short	(.L_1 - .L_0)
	.align		4
.L_0:
        /*0004*/ 	.word	index@(_Z4convPcPfS0_)
        /*0008*/ 	.word	0x00000021


	//----- nvinfo : EIATTR_FRAME_SIZE
	.align		4
.L_1:
        /*000c*/ 	.byte	0x04, 0x11
        /*000e*/ 	.short	(.L_3 - .L_2)
	.align		4
.L_2:
        /*0010*/ 	.word	index@(_Z4convPcPfS0_)
        /*0014*/ 	.word	0x00000000


	//----- nvinfo : EIATTR_MIN_STACK_SIZE
	.align		4
.L_3:
        /*0018*/ 	.byte	0x04, 0x12
        /*001a*/ 	.short	(.L_5 - .L_4)
	.align		4
.L_4:
        /*001c*/ 	.word	index@(_Z4convPcPfS0_)
        /*0020*/ 	.word	0x00000000
.L_5:


//--------------------- .nv.compat                --------------------------
	.section	.nv.compat,"",@"SHT_CUDA_COMPAT_INFO"
	.align	4
        /*0000*/ 	.byte	0x02, 0x09, 0x00, 0x00, 0x02, 0x02, 0x01, 0x00, 0x02, 0x05, 0x05, 0x00, 0x03, 0x07, 0x01, 0x01
        /*0010*/ 	.byte	0x02, 0x03, 0x00, 0x00, 0x02, 0x06, 0x01, 0x00, 0x04, 0x0b, 0x08, 0x00, 0x09, 0x00, 0x00, 0x00
        /*0020*/ 	.byte	0x00, 0x00, 0x00, 0x00


//--------------------- .nv.info._Z4convPcPfS0_   --------------------------
	.section	.nv.info._Z4convPcPfS0_,"",@"SHT_CUDA_INFO"
	.sectionflags	@""
	.align	4


	//----- nvinfo : EIATTR_CUDA_API_VERSION
	.align		4
        /*0000*/ 	.byte	0x04, 0x37
        /*0002*/ 	.short	(.L_7 - .L_6)
.L_6:
        /*0004*/ 	.word	0x00000082


	//----- nvinfo : EIATTR_KPARAM_INFO
	.align		4
.L_7:
        /*0008*/ 	.byte	0x04, 0x17
        /*000a*/ 	.short	(.L_9 - .L_8)
.L_8:
        /*000c*/ 	.word	0x00000000
        /*0010*/ 	.short	0x0002
        /*0012*/ 	.short	0x0010
        /*0014*/ 	.byte	0x00, 0xf5, 0x21, 0x00


	//----- nvinfo : EIATTR_KPARAM_INFO
	.align		4
.L_9:
        /*0018*/ 	.byte	0x04, 0x17
        /*001a*/ 	.short	(.L_11 - .L_10)
.L_10:
        /*001c*/ 	.word	0x00000000
        /*0020*/ 	.short	0x0001
        /*0022*/ 	.short	0x0008
        /*0024*/ 	.byte	0x00, 0xf5, 0x21, 0x00


	//----- nvinfo : EIATTR_KPARAM_INFO
	.align		4
.L_11:
        /*0028*/ 	.byte	0x04, 0x17
        /*002a*/ 	.short	(.L_13 - .L_12)
.L_12:
        /*002c*/ 	.word	0x00000000
        /*0030*/ 	.short	0x0000
        /*0032*/ 	.short	0x0000
        /*0034*/ 	.byte	0x00, 0xf5, 0x21, 0x00


	//----- nvinfo : EIATTR_SPARSE_MMA_MASK
	.align		4
.L_13:
        /*0038*/ 	.byte	0x03, 0x50
        /*003a*/ 	.short	0x0000


	//----- nvinfo : EIATTR_MAXREG_COUNT
	.align		4
        /*003c*/ 	.byte	0x03, 0x1b
        /*003e*/ 	.short	0x00ff


	//----- nvinfo : EIATTR_NUM_BARRIERS
	.align		4
        /*0040*/ 	.byte	0x02, 0x4c
        /*0042*/ 	.byte	0x01
	.zero		1


	//----- nvinfo : EIATTR_MERCURY_ISA_VERSION
	.align		4
        /*0044*/ 	.byte	0x03, 0x5f
        /*0046*/ 	.short	0x0101


	//----- nvinfo : EIATTR_VRC_CTA_INIT_COUNT
	.align		4
        /*0048*/ 	.byte	0x02, 0x4a
	.zero		1
	.zero		1


	//----- nvinfo : EIATTR_EXIT_INSTR_OFFSETS
	.align		4
        /*004c*/ 	.byte	0x04, 0x1c
        /*004e*/ 	.short	(.L_15 - .L_14)


	//   ....[0]....
.L_14:
        /*0050*/ 	.word	0x00000040


	//   ....[1]....
        /*0054*/ 	.word	0x00000b70


	//----- nvinfo : EIATTR_CRS_STACK_SIZE
	.align		4
.L_15:
        /*0058*/ 	.byte	0x04, 0x1e
        /*005a*/ 	.short	(.L_17 - .L_16)
.L_16:
        /*005c*/ 	.word	0x00000000


	//----- nvinfo : EIATTR_CBANK_PARAM_SIZE
	.align		4
.L_17:
        /*0060*/ 	.byte	0x03, 0x19
        /*0062*/ 	.short	0x0018


	//----- nvinfo : EIATTR_PARAM_CBANK
	.align		4
        /*0064*/ 	.byte	0x04, 0x0a
        /*0066*/ 	.short	(.L_19 - .L_18)
	.align		4
.L_18:
        /*0068*/ 	.word	index@(.nv.constant0._Z4convPcPfS0_)
        /*006c*/ 	.short	0x0380
        /*006e*/ 	.short	0x0018


	//----- nvinfo : EIATTR_SW_WAR
	.align		4
.L_19:
        /*0070*/ 	.byte	0x04, 0x36
        /*0072*/ 	.short	(.L_21 - .L_20)
.L_20:
        /*0074*/ 	.word	0x00000008
.L_21:


//--------------------- .nv.callgraph             --------------------------
	.section	.nv.callgraph,"",@"SHT_CUDA_CALLGRAPH"
	.align	4
	.sectionentsize	8
	.align		4
        /*0000*/ 	.word	0x00000000
	.align		4
        /*0004*/ 	.word	0xffffffff
	.align		4
        /*0008*/ 	.word	0x00000000
	.align		4
        /*000c*/ 	.word	0xfffffffe
	.align		4
        /*0010*/ 	.word	0x00000000
	.align		4
        /*0014*/ 	.word	0xfffffffd
	.align		4
        /*0018*/ 	.word	0x00000000
	.align		4
        /*001c*/ 	.word	0xfffffffc


//--------------------- .text._Z4convPcPfS0_      --------------------------
	.section	.text._Z4convPcPfS0_,"ax",@progbits
	.align	128
        .global         _Z4convPcPfS0_
        .type           _Z4convPcPfS0_,@function
        .size           _Z4convPcPfS0_,(.L_x_4 - _Z4convPcPfS0_)
        .other          _Z4convPcPfS0_,@"STO_CUDA_ENTRY STV_DEFAULT"
_Z4convPcPfS0_:
.text._Z4convPcPfS0_:
[----:B------:R-:W-:Y:S01]  /*0000*/  LDC R1, c[0x0][0x37c] ;  /* 0x0000df00ff017b82 */ /* 0x000fe20000000800 */
[----:B------:R-:W0:Y:S02]  /*0010*/  S2R R0, SR_CTAID.Y ;  /* 0x0000000000007919 */ /* 0x000e240000002600 */
[----:B0-----:R-:W-:-:S04]  /*0020*/  IADD3 R2, PT, PT, R0, -0x3fe, RZ ;  /* 0xfffffc0200027810 */ /* 0x001fc80007ffe0ff */
[----:B------:R-:W-:-:S13]  /*0030*/  ISETP.GE.U32.AND P0, PT, R2, -0x3fc, PT ;  /* 0xfffffc040200780c */ /* 0x000fda0003f06070 */
[----:B------:R-:W-:Y:S05]  /*0040*/  @!P0 EXIT ;  /* 0x000000000000894d */ /* 0x000fea0003800000 */
[----:B------:R-:W0:Y:S01]  /*0050*/  S2R R11, SR_CTAID.X ;  /* 0x00000000000b7919 */ /* 0x000e220000002500 */
[----:B------:R-:W0:Y:S01]  /*0060*/  LDC.64 R2, c[0x0][0x390] ;  /* 0x0000e400ff027b82 */ /* 0x000e220000000a00 */
[----:B------:R-:W-:Y:S01]  /*0070*/  IADD3 R0, PT, PT, R0, -0x2, RZ ;  /* 0xfffffffe00007810 */ /* 0x000fe20007ffe0ff */
[----:B------:R-:W-:Y:S01]  /*0080*/  UMOV UR4, 0x400 ;  /* 0x0000040000047882 */ /* 0x000fe20000000000 */
[----:B------:R-:W1:Y:S01]  /*0090*/  S2R R9, SR_TID.X ;  /* 0x0000000000097919 */ /* 0x000e620000002100 */
[----:B------:R-:W2:Y:S04]  /*00a0*/  LDCU.64 UR6, c[0x0][0x358] ;  /* 0x00006b00ff0677ac */ /* 0x000ea80008000a00 */
[----:B------:R-:W3:Y:S08]  /*00b0*/  LDC.64 R6, c[0x0][0x388] ;  /* 0x0000e200ff067b82 */ /* 0x000ef00000000a00 */
[----:B------:R-:W4:Y:S08]  /*00c0*/  LDC.64 R4, c[0x0][0x380] ;  /* 0x0000e000ff047b82 */ /* 0x000f300000000a00 */
[----:B------:R-:W5:Y:S01]  /*00d0*/  S2UR UR5, SR_CgaCtaId ;  /* 0x00000000000579c3 */ /* 0x000f620000008800 */
[----:B0-----:R-:W-:-:S04]  /*00e0*/  IMAD.WIDE.U32 R2, R11, 0x3f8040, R2 ;  /* 0x003f80400b027825 */ /* 0x001fc800078e0002 */
[----:B---3--:R-:W-:-:S04]  /*00f0*/  IMAD.WIDE.U32 R6, R11, 0x320, R6 ;  /* 0x000003200b067825 */ /* 0x008fc800078e0006 */
[C---:B-1----:R-:W-:Y:S01]  /*0100*/  VIADD R17, R9.reuse, 0xfffffffe ;  /* 0xfffffffe09117836 */ /* 0x042fe20000000000 */
[----:B------:R-:W-:Y:S01]  /*0110*/  IADD3 R18, P2, PT, R6, 0x50, RZ ;  /* 0x0000005006127810 */ /* 0x000fe20007f5e0ff */
[----:B----4-:R-:W-:-:S03]  /*0120*/  IMAD.WIDE.U32 R4, R9, 0x8, R4 ;  /* 0x0000000809047825 */ /* 0x010fc600078e0004 */
[C---:B------:R-:W-:Y:S01]  /*0130*/  ISETP.GT.U32.AND P0, PT, R17.reuse, 0x3fb, PT ;  /* 0x000003fb1100780c */ /* 0x040fe20003f04070 */
[----:B------:R-:W-:Y:S01]  /*0140*/  IMAD.WIDE.U32 R2, R0, 0xff0, R2 ;  /* 0x00000ff000027825 */ /* 0x000fe200078e0002 */
[----:B------:R-:W-:Y:S01]  /*0150*/  IADD3 R4, P1, PT, R4, 0x3, RZ ;  /* 0x0000000304047810 */ /* 0x000fe20007f3e0ff */
[----:B-----5:R-:W-:Y:S02]  /*0160*/  ULEA UR4, UR5, UR4, 0x18 ;  /* 0x0000000405047291 */ /* 0x020fe4000f8ec0ff */
[----:B------:R-:W-:Y:S01]  /*0170*/  IMAD.X R19, RZ, RZ, R7, P2 ;  /* 0x000000ffff137224 */ /* 0x000fe200010e0607 */
[----:B------:R-:W-:Y:S01]  /*0180*/  IADD3.X R5, PT, PT, RZ, R5, RZ, P1, !PT ;  /* 0x00000005ff057210 */ /* 0x000fe20000ffe4ff */
[----:B------:R-:W-:Y:S02]  /*0190*/  IMAD.WIDE.U32 R16, R17, 0x4, R2 ;  /* 0x0000000411107825 */ /* 0x000fe400078e0002 */
[----:B------:R-:W-:Y:S01]  /*01a0*/  LEA R2, R9, UR4, 0x5 ;  /* 0x0000000409027c11 */ /* 0x000fe2000f8e28ff */
[----:B--2---:R-:W-:-:S06]  /*01b0*/  UMOV UR4, URZ ;  /* 0x000000ff00047c82 */ /* 0x004fcc0008000000 */
.L_x_2:
[----:B------:R-:W-:-:S05]  /*01c0*/  IMAD.WIDE R6, R0, 0x2000, R4 ;  /* 0x0000200000067825 */ /* 0x000fca00078e0204 */
[----:B0-----:R-:W2:Y:S04]  /*01d0*/  LDG.E.S8 R8, desc[UR6][R6.64+-0x3] ;  /* 0xfffffd0606087981 */ /* 0x001ea8000c1e1300 */
[----:B------:R-:W2:Y:S04]  /*01e0*/  LDG.E.S8 R9, desc[UR6][R6.64+-0x2] ;  /* 0xfffffe0606097981 */ /* 0x000ea8000c1e1300 */
[----:B------:R-:W2:Y:S04]  /*01f0*/  LDG.E.S8 R10, desc[UR6][R6.64+-0x1] ;  /* 0xffffff06060a7981 */ /* 0x000ea8000c1e1300 */
[----:B------:R-:W2:Y:S04]  /*0200*/  LDG.E.S8 R11, desc[UR6][R6.64] ;  /* 0x00000006060b7981 */ /* 0x000ea8000c1e1300 */
[----:B------:R-:W3:Y:S04]  /*0210*/  LDG.E.S8 R12, desc[UR6][R6.64+0x1] ;  /* 0x00000106060c7981 */ /* 0x000ee8000c1e1300 */
[----:B------:R-:W3:Y:S04]  /*0220*/  LDG.E.S8 R13, desc[UR6][R6.64+0x2] ;  /* 0x00000206060d7981 */ /* 0x000ee8000c1e1300 */
[----:B------:R-:W3:Y:S04]  /*0230*/  LDG.E.S8 R14, desc[UR6][R6.64+0x3] ;  /* 0x00000306060e7981 */ /* 0x000ee8000c1e1300 */
[----:B-1----:R0:W3:Y:S01]  /*0240*/  LDG.E.S8 R15, desc[UR6][R6.64+0x4] ;  /* 0x00000406060f7981 */ /* 0x0020e2000c1e1300 */
[----:B------:R-:W-:Y:S01]  /*0250*/  UIADD3 UR4, UPT, UPT, UR4, 0x1, URZ ;  /* 0x0000000104047890 */ /* 0x000fe2000fffe0ff */
[----:B------:R-:W-:Y:S03]  /*0260*/  BSSY.RECONVERGENT B0, `(.L_x_0) ;  /* 0x000008b000007945 */ /* 0x000fe60003800200 */
[----:B------:R-:W-:Y:S01]  /*0270*/  UISETP.NE.AND UP0, UPT, UR4, 0x5, UPT ;  /* 0x000000050400788c */ /* 0x000fe2000bf05270 */
[----:B0-----:R-:W-:Y:S01]  /*0280*/  MOV R6, R18 ;  /* 0x0000001200067202 */ /* 0x001fe20000000f00 */
[----:B------:R-:W-:Y:S01]  /*0290*/  IMAD.MOV.U32 R7, RZ, RZ, R19 ;  /* 0x000000ffff077224 */ /* 0x000fe200078e0013 */
[----:B--2---:R0:W-:Y:S04]  /*02a0*/  STS.128 [R2], R8 ;  /* 0x0000000802007388 */ /* 0x0041e80000000c00 */
[----:B---3--:R0:W-:Y:S01]  /*02b0*/  STS.128 [R2+0x10], R12 ;  /* 0x0000100c02007388 */ /* 0x0081e20000000c00 */
[----:B------:R-:W-:Y:S06]  /*02c0*/  BAR.SYNC.DEFER_BLOCKING 0x0 ;  /* 0x0000000000007b1d */ /* 0x000fec0000010000 */
[----:B------:R-:W-:Y:S05]  /*02d0*/  @P0 BRA `(.L_x_1) ;  /* 0x00000008000c0947 */ /* 0x000fea0003800000 */
[----:B0-----:R-:W2:Y:S04]  /*02e0*/  LDG.E R8, desc[UR6][R6.64+-0x50] ;  /* 0xffffb00606087981 */ /* 0x001ea8000c1e1900 */
[----:B------:R-:W3:Y:S04]  /*02f0*/  LDG.E R27, desc[UR6][R6.64+-0x4c] ;  /* 0xffffb406061b7981 */ /* 0x000ee8000c1e1900 */
[----:B------:R-:W4:Y:S04]  /*0300*/  LDG.E R9, desc[UR6][R6.64+-0x48] ;  /* 0xffffb80606097981 */ /* 0x000f28000c1e1900 */
[----:B------:R-:W5:Y:S04]  /*0310*/  LDG.E R25, desc[UR6][R6.64+-0x44] ;  /* 0xffffbc0606197981 */ /* 0x000f68000c1e1900 */
        /* <DEDUP_REMOVED lines=9> */
[----:B------:R-:W0:Y:S04]  /*03b0*/  LDS.128 R12, [R2+-0x40] ;  /* 0xffffc000020c7984 */ /* 0x000e280000000c00 */
[----:B------:R-:W5:Y:S04]  /*03c0*/  LDG.E R29, desc[UR6][R6.64+-0x1c] ;  /* 0xffffe406061d7981 */ /* 0x000f68000c1e1900 */
[----:B------:R-:W5:Y:S04]  /*03d0*/  LDG.E R28, desc[UR6][R6.64+-0x18] ;  /* 0xffffe806061c7981 */ /* 0x000f68000c1e1900 */
[----:B------:R-:W5:Y:S01]  /*03e0*/  LDG.E R30, desc[UR6][R6.64+0x18] ;  /* 0x00001806061e7981 */ /* 0x000f62000c1e1900 */
[----:B0-----:R-:W-:-:S02]  /*03f0*/  I2FP.F32.S32 R11, R12 ;  /* 0x0000000c000b7245 */ /* 0x001fc40000201400 */
[----:B------:R-:W-:Y:S02]  /*0400*/  I2FP.F32.S32 R13, R13 ;  /* 0x0000000d000d7245 */ /* 0x000fe40000201400 */
[----:B------:R-:W-:Y:S02]  /*0410*/  I2FP.F32.S32 R14, R14 ;  /* 0x0000000e000e7245 */ /* 0x000fe40000201400 */
[----:B------:R-:W-:Y:S01]  /*0420*/  I2FP.F32.S32 R15, R15 ;  /* 0x0000000f000f7245 */ /* 0x000fe20000201400 */
[----:B--2---:R-:W-:-:S04]  /*0430*/  FFMA R8, R8, R11, RZ ;  /* 0x0000000b08087223 */ /* 0x004fc800000000ff */
[----:B---3--:R-:W-:Y:S02]  /*0440*/  FFMA R8, R27, R13, R8 ;  /* 0x0000000d1b087223 */ /* 0x008fe40000000008 */
[----:B------:R-:W2:Y:S02]  /*0450*/  LDG.E R27, desc[UR6][R6.64+-0x10] ;  /* 0xfffff006061b7981 */ /* 0x000ea4000c1e1900 */
[----:B----4-:R-:W-:Y:S02]  /*0460*/  FFMA R14, R9, R14, R8 ;  /* 0x0000000e090e7223 */ /* 0x010fe40000000008 */
[----:B------:R-:W0:Y:S02]  /*0470*/  LDS.128 R8, [R2+-0x30] ;  /* 0xffffd00002087984 */ /* 0x000e240000000c00 */
[----:B-----5:R-:W-:Y:S02]  /*0480*/  FFMA R15, R25, R15, R14 ;  /* 0x0000000f190f7223 */ /* 0x020fe4000000000e */
[----:B------:R-:W3:Y:S01]  /*0490*/  LDG.E R25, desc[UR6][R6.64+-0x14] ;  /* 0xffffec0606197981 */ /* 0x000ee2000c1e1900 */
[----:B0-----:R-:W-:-:S02]  /*04a0*/  I2FP.F32.S32 R8, R8 ;  /* 0x0000000800087245 */ /* 0x001fc40000201400 */
[----:B------:R-:W-:-:S03]  /*04b0*/  I2FP.F32.S32 R9, R9 ;  /* 0x0000000900097245 */ /* 0x000fc60000201400 */
[----:B------:R-:W-:Y:S01]  /*04c0*/  FFMA R15, R24, R8, R15 ;  /* 0x00000008180f7223 */ /* 0x000fe2000000000f */
[----:B------:R-:W-:Y:S01]  /*04d0*/  I2FP.F32.S32 R10, R10 ;  /* 0x0000000a000a7245 */ /* 0x000fe20000201400 */
[----:B------:R-:W4:Y:S02]  /*04e0*/  LDG.E R24, desc[UR6][R6.64+-0x8] ;  /* 0xfffff80606187981 */ /* 0x000f24000c1e1900 */
[----:B------:R-:W-:Y:S02]  /*04f0*/  FFMA R26, R26, R9, R15 ;  /* 0x000000091a1a7223 */ /* 0x000fe4000000000f */
[----:B------:R-:W0:Y:S02]  /*0500*/  LDS.128 R12, [R2+-0x20] ;  /* 0xffffe000020c7984 */ /* 0x000e240000000c00 */
[----:B------:R-:W-:Y:S02]  /*0510*/  FFMA R10, R23, R10, R26 ;  /* 0x0000000a170a7223 */ /* 0x000fe4000000001a */
[----:B------:R-:W5:Y:S01]  /*0520*/  LDG.E R26, desc[UR6][R6.64+-0xc] ;  /* 0xfffff406061a7981 */ /* 0x000f62000c1e1900 */
[----:B------:R-:W-:-:S03]  /*0530*/  I2FP.F32.S32 R11, R11 ;  /* 0x0000000b000b7245 */ /* 0x000fc60000201400 */
[----:B------:R-:W4:Y:S02]  /*0540*/  LDG.E R23, desc[UR6][R6.64+-0x4] ;  /* 0xfffffc0606177981 */ /* 0x000f24000c1e1900 */
[----:B------:R-:W-:Y:S02]  /*0550*/  FFMA R11, R21, R11, R10 ;  /* 0x0000000b150b7223 */ /* 0x000fe4000000000a */
[----:B------:R-:W4:Y:S01]  /*0560*/  LDG.E R21, desc[UR6][R6.64] ;  /* 0x0000000606157981 */ /* 0x000f22000c1e1900 */
[----:B0-----:R-:W-:Y:S02]  /*0570*/  I2FP.F32.S32 R12, R12 ;  /* 0x0000000c000c7245 */ /* 0x001fe40000201400 */
[----:B------:R-:W-:-:S03]  /*0580*/  I2FP.F32.S32 R13, R13 ;  /* 0x0000000d000d7245 */ /* 0x000fc60000201400 */
[----:B------:R-:W-:Y:S01]  /*0590*/  FFMA R11, R18, R12, R11 ;  /* 0x0000000c120b7223 */ /* 0x000fe2000000000b */
[----:B------:R-:W-:Y:S01]  /*05a0*/  I2FP.F32.S32 R14, R14 ;  /* 0x0000000e000e7245 */ /* 0x000fe20000201400 */
[----:B------:R-:W4:Y:S02]  /*05b0*/  LDG.E R18, desc[UR6][R6.64+0x4] ;  /* 0x0000040606127981 */ /* 0x000f24000c1e1900 */
[----:B------:R-:W-:Y:S02]  /*05c0*/  FFMA R20, R20, R13, R11 ;  /* 0x0000000d14147223 */ /* 0x000fe4000000000b */
[----:B------:R-:W0:Y:S02]  /*05d0*/  LDS.128 R8, [R2+-0x10] ;  /* 0xfffff00002087984 */ /* 0x000e240000000c00 */
[----:B------:R-:W-:Y:S02]  /*05e0*/  FFMA R14, R3, R14, R20 ;  /* 0x0000000e030e7223 */ /* 0x000fe40000000014 */
[----:B------:R-:W4:Y:S01]  /*05f0*/  LDG.E R3, desc[UR6][R6.64+0x8] ;  /* 0x0000080606037981 */ /* 0x000f22000c1e1900 */
[----:B------:R-:W-:-:S03]  /*0600*/  I2FP.F32.S32 R15, R15 ;  /* 0x0000000f000f7245 */ /* 0x000fc60000201400 */
[----:B------:R-:W4:Y:S02]  /*0610*/  LDG.E R20, desc[UR6][R6.64+0x10] ;  /* 0x0000100606147981 */ /* 0x000f24000c1e1900 */
[----:B------:R-:W-:Y:S02]  /*0620*/  FFMA R15, R19, R15, R14 ;  /* 0x0000000f130f7223 */ /* 0x000fe4000000000e */
[----:B------:R-:W4:Y:S01]  /*0630*/  LDG.E R19, desc[UR6][R6.64+0xc] ;  /* 0x00000c0606137981 */ /* 0x000f22000c1e1900 */
[----:B0-----:R-:W-:-:S05]  /*0640*/  I2FP.F32.S32 R8, R8 ;  /* 0x0000000800087245 */ /* 0x001fca0000201400 */
[----:B------:R-:W-:Y:S02]  /*0650*/  FFMA R8, R22, R8, R15 ;  /* 0x0000000816087223 */ /* 0x000fe4000000000f */
[----:B------:R-:W4:Y:S04]  /*0660*/  LDG.E R22, desc[UR6][R6.64+0x14] ;  /* 0x0000140606167981 */ /* 0x000f28000c1e1900 */
[----:B------:R-:W0:Y:S01]  /*0670*/  LDS.128 R12, [R2] ;  /* 0x00000000020c7984 */ /* 0x000e220000000c00 */
[----:B------:R-:W-:Y:S02]  /*0680*/  I2FP.F32.S32 R9, R9 ;  /* 0x0000000900097245 */ /* 0x000fe40000201400 */
[----:B------:R-:W-:-:S03]  /*0690*/  I2FP.F32.S32 R10, R10 ;  /* 0x0000000a000a7245 */ /* 0x000fc60000201400 */
[----:B------:R-:W-:Y:S02]  /*06a0*/  FFMA R9, R29, R9, R8 ;  /* 0x000000091d097223 */ /* 0x000fe40000000008 */
[----:B------:R-:W4:Y:S01]  /*06b0*/  LDG.E R29, desc[UR6][R6.64+0x1c] ;  /* 0x00001c06061d7981 */ /* 0x000f22000c1e1900 */
[----:B------:R-:W-:Y:S01]  /*06c0*/  I2FP.F32.S32 R11, R11 ;  /* 0x0000000b000b7245 */ /* 0x000fe20000201400 */
[----:B------:R-:W-:Y:S02]  /*06d0*/  FFMA R10, R28, R10, R9 ;  /* 0x0000000a1c0a7223 */ /* 0x000fe40000000009 */
[----:B------:R-:W4:Y:S01]  /*06e0*/  LDG.E R28, desc[UR6][R6.64+0x24] ;  /* 0x00002406061c7981 */ /* 0x000f22000c1e1900 */
[----:B0-----:R-:W-:Y:S02]  /*06f0*/  I2FP.F32.S32 R12, R12 ;  /* 0x0000000c000c7245 */ /* 0x001fe40000201400 */
[----:B------:R-:W-:Y:S02]  /*0700*/  I2FP.F32.S32 R13, R13 ;  /* 0x0000000d000d7245 */ /* 0x000fe40000201400 */
[----:B------:R-:W-:-:S02]  /*0710*/  I2FP.F32.S32 R14, R14 ;  /* 0x0000000e000e7245 */ /* 0x000fc40000201400 */
[----:B------:R-:W-:Y:S01]  /*0720*/  I2FP.F32.S32 R15, R15 ;  /* 0x0000000f000f7245 */ /* 0x000fe20000201400 */
[----:B---3--:R-:W-:Y:S02]  /*0730*/  FFMA R10, R25, R11, R10 ;  /* 0x0000000b190a7223 */ /* 0x008fe4000000000a */
[----:B------:R-:W3:Y:S02]  /*0740*/  LDG.E R25, desc[UR6][R6.64+0x2c] ;  /* 0x00002c0606197981 */ /* 0x000ee4000c1e1900 */
[----:B--2---:R-:W-:Y:S02]  /*0750*/  FFMA R27, R27, R12, R10 ;  /* 0x0000000c1b1b7223 */ /* 0x004fe4000000000a */
[----:B------:R-:W0:Y:S02]  /*0760*/  LDS.128 R8, [R2+0x10] ;  /* 0x0000100002087984 */ /* 0x000e240000000c00 */
[----:B-----5:R-:W-:Y:S02]  /*0770*/  FFMA R13, R26, R13, R27 ;  /* 0x0000000d1a0d7223 */ /* 0x020fe4000000001b */
[----:B------:R-:W2:Y:S02]  /*0780*/  LDG.E R27, desc[UR6][R6.64+0x20] ;  /* 0x00002006061b7981 */ /* 0x000ea4000c1e1900 */
[----:B----4-:R-:W-:Y:S01]  /*0790*/  FFMA R14, R24, R14, R13 ;  /* 0x0000000e180e7223 */ /* 0x010fe2000000000d */
[----:B0-----:R-:W-:Y:S01]  /*07a0*/  I2FP.F32.S32 R8, R8 ;  /* 0x0000000800087245 */ /* 0x001fe20000201400 */
[----:B------:R-:W4:Y:S02]  /*07b0*/  LDG.E R26, desc[UR6][R6.64+0x28] ;  /* 0x00002806061a7981 */ /* 0x000f24000c1e1900 */
[----:B------:R-:W-:Y:S01]  /*07c0*/  FFMA R14, R23, R15, R14 ;  /* 0x0000000f170e7223 */ /* 0x000fe2000000000e */
[----:B------:R-:W-:Y:S01]  /*07d0*/  I2FP.F32.S32 R9, R9 ;  /* 0x0000000900097245 */ /* 0x000fe20000201400 */
[----:B------:R-:W5:Y:S02]  /*07e0*/  LDG.E R24, desc[UR6][R6.64+0x44] ;  /* 0x0000440606187981 */ /* 0x000f64000c1e1900 */
[----:B------:R-:W-:-:S02]  /*07f0*/  FFMA R21, R21, R8, R14 ;  /* 0x0000000815157223 */ /* 0x000fc4000000000e */
[----:B------:R-:W0:Y:S01]  /*0800*/  LDS.128 R12, [R2+0x20] ;  /* 0x00002000020c7984 */ /* 0x000e220000000c00 */
[----:B------:R-:W-:Y:S02]  /*0810*/  I2FP.F32.S32 R10, R10 ;  /* 0x0000000a000a7245 */ /* 0x000fe40000201400 */
[----:B------:R-:W-:Y:S01]  /*0820*/  I2FP.F32.S32 R11, R11 ;  /* 0x0000000b000b7245 */ /* 0x000fe20000201400 */
[----:B------:R-:W5:Y:S01]  /*0830*/  LDG.E R23, desc[UR6][R6.64+0x4c] ;  /* 0x00004c0606177981 */ /* 0x000f62000c1e1900 */
[----:B------:R-:W-:-:S03]  /*0840*/  FFMA R18, R18, R9, R21 ;  /* 0x0000000912127223 */ /* 0x000fc60000000015 */
[----:B------:R-:W5:Y:S01]  /*0850*/  LDG.E R21, desc[UR6][R6.64+0x3c] ;  /* 0x00003c0606157981 */ /* 0x000f62000c1e1900 */
[----:B------:R-:W-:-:S03]  /*0860*/  FFMA R10, R3, R10, R18 ;  /* 0x0000000a030a7223 */ /* 0x000fc60000000012 */
[----:B------:R-:W5:Y:S04]  /*0870*/  LDG.E R3, desc[UR6][R6.64+0x30] ;  /* 0x0000300606037981 */ /* 0x000f68000c1e1900 */
[----:B------:R-:W5:Y:S01]  /*0880*/  LDG.E R18, desc[UR6][R6.64+0x34] ;  /* 0x0000340606127981 */ /* 0x000f62000c1e1900 */
[----:B------:R-:W-:-:S03]  /*0890*/  FFMA R11, R19, R11, R10 ;  /* 0x0000000b130b7223 */ /* 0x000fc6000000000a */
[----:B------:R-:W5:Y:S01]  /*08a0*/  LDG.E R19, desc[UR6][R6.64+0x38] ;  /* 0x0000380606137981 */ /* 0x000f62000c1e1900 */
[----:B0-----:R-:W-:Y:S02]  /*08b0*/  I2FP.F32.S32 R12, R12 ;  /* 0x0000000c000c7245 */ /* 0x001fe40000201400 */
[----:B------:R-:W-:-:S03]  /*08c0*/  I2FP.F32.S32 R13, R13 ;  /* 0x0000000d000d7245 */ /* 0x000fc60000201400 */
[----:B------:R-:W-:Y:S02]  /*08d0*/  FFMA R11, R20, R12, R11 ;  /* 0x0000000c140b7223 */ /* 0x000fe4000000000b */
[----:B------:R-:W5:Y:S02]  /*08e0*/  LDG.E R20, desc[UR6][R6.64+0x40] ;  /* 0x0000400606147981 */ /* 0x000f64000c1e1900 */
[----:B------:R-:W-:Y:S02]  /*08f0*/  FFMA R11, R22, R13, R11 ;  /* 0x0000000d160b7223 */ /* 0x000fe4000000000b */
[----:B------:R-:W5:Y:S01]  /*0900*/  LDG.E R22, desc[UR6][R6.64+0x48] ;  /* 0x0000480606167981 */ /* 0x000f62000c1e1900 */
[----:B------:R-:W-:Y:S02]  /*0910*/  I2FP.F32.S32 R14, R14 ;  /* 0x0000000e000e7245 */ /* 0x000fe40000201400 */
[----:B------:R-:W-:-:S03]  /*0920*/  I2FP.F32.S32 R15, R15 ;  /* 0x0000000f000f7245 */ /* 0x000fc60000201400 */
[----:B------:R-:W-:-:S04]  /*0930*/  FFMA R14, R30, R14, R11 ;  /* 0x0000000e1e0e7223 */ /* 0x000fc8000000000b */
[----:B------:R-:W-:Y:S02]  /*0940*/  FFMA R8, R29, R15, R14 ;  /* 0x0000000f1d087223 */ /* 0x000fe4000000000e */
[----:B------:R-:W0:Y:S02]  /*0950*/  LDS.128 R12, [R2+0x30] ;  /* 0x00003000020c7984 */ /* 0x000e240000000c00 */
[----:B0-----:R-:W-:Y:S02]  /*0960*/  I2FP.F32.S32 R12, R12 ;  /* 0x0000000c000c7245 */ /* 0x001fe40000201400 */
[----:B------:R-:W-:Y:S02]  /*0970*/  I2FP.F32.S32 R13, R13 ;  /* 0x0000000d000d7245 */ /* 0x000fe40000201400 */
[----:B------:R-:W-:Y:S02]  /*0980*/  I2FP.F32.S32 R14, R14 ;  /* 0x0000000e000e7245 */ /* 0x000fe40000201400 */
[----:B------:R-:W-:Y:S01]  /*0990*/  I2FP.F32.S32 R15, R15 ;  /* 0x0000000f000f7245 */ /* 0x000fe20000201400 */
[----:B--2---:R-:W-:-:S02]  /*09a0*/  FFMA R27, R27, R12, R8 ;  /* 0x0000000c1b1b7223 */ /* 0x004fc40000000008 */
[----:B------:R-:W0:Y:S02]  /*09b0*/  LDS.128 R8, [R2+0x40] ;  /* 0x0000400002087984 */ /* 0x000e240000000c00 */
[----:B------:R-:W-:-:S04]  /*09c0*/  FFMA R13, R28, R13, R27 ;  /* 0x0000000d1c0d7223 */ /* 0x000fc8000000001b */
[----:B----4-:R-:W-:-:S04]  /*09d0*/  FFMA R14, R26, R14, R13 ;  /* 0x0000000e1a0e7223 */ /* 0x010fc8000000000d */
[----:B---3--:R-:W-:Y:S02]  /*09e0*/  FFMA R26, R25, R15, R14 ;  /* 0x0000000f191a7223 */ /* 0x008fe4000000000e */
[----:B------:R-:W1:Y:S01]  /*09f0*/  LDS.128 R12, [R2+0x50] ;  /* 0x00005000020c7984 */ /* 0x000e620000000c00 */
[----:B0-----:R-:W-:Y:S02]  /*0a00*/  I2FP.F32.S32 R8, R8 ;  /* 0x0000000800087245 */ /* 0x001fe40000201400 */
[----:B------:R-:W-:Y:S02]  /*0a10*/  I2FP.F32.S32 R9, R9 ;  /* 0x0000000900097245 */ /* 0x000fe40000201400 */
[----:B------:R-:W-:Y:S01]  /*0a20*/  I2FP.F32.S32 R10, R10 ;  /* 0x0000000a000a7245 */ /* 0x000fe20000201400 */
[----:B-----5:R-:W-:Y:S01]  /*0a30*/  FFMA R3, R3, R8, R26 ;  /* 0x0000000803037223 */ /* 0x020fe2000000001a */
[----:B------:R-:W-:-:S03]  /*0a40*/  I2FP.F32.S32 R11, R11 ;  /* 0x0000000b000b7245 */ /* 0x000fc60000201400 */
[----:B------:R-:W-:Y:S01]  /*0a50*/  FFMA R18, R18, R9, R3 ;  /* 0x0000000912127223 */ /* 0x000fe20000000003 */
[----:B-1----:R-:W-:-:S03]  /*0a60*/  I2FP.F32.S32 R12, R12 ;  /* 0x0000000c000c7245 */ /* 0x002fc60000201400 */
[----:B------:R-:W-:Y:S01]  /*0a70*/  FFMA R10, R19, R10, R18 ;  /* 0x0000000a130a7223 */ /* 0x000fe20000000012 */
[----:B------:R-:W-:-:S03]  /*0a80*/  I2FP.F32.S32 R13, R13 ;  /* 0x0000000d000d7245 */ /* 0x000fc60000201400 */
[----:B------:R-:W-:Y:S01]  /*0a90*/  FFMA R11, R21, R11, R10 ;  /* 0x0000000b150b7223 */ /* 0x000fe2000000000a */
[----:B------:R-:W-:-:S03]  /*0aa0*/  I2FP.F32.S32 R14, R14 ;  /* 0x0000000e000e7245 */ /* 0x000fc60000201400 */
[----:B------:R-:W-:Y:S01]  /*0ab0*/  FFMA R11, R20, R12, R11 ;  /* 0x0000000c140b7223 */ /* 0x000fe2000000000b */
[----:B------:R-:W-:-:S03]  /*0ac0*/  I2FP.F32.S32 R15, R15 ;  /* 0x0000000f000f7245 */ /* 0x000fc60000201400 */
[----:B------:R-:W-:-:S04]  /*0ad0*/  FFMA R11, R24, R13, R11 ;  /* 0x0000000d180b7223 */ /* 0x000fc8000000000b */
[----:B------:R-:W-:-:S04]  /*0ae0*/  FFMA R14, R22, R14, R11 ;  /* 0x0000000e160e7223 */ /* 0x000fc8000000000b */
[----:B------:R-:W-:-:S05]  /*0af0*/  FFMA R15, R23, R15, R14 ;  /* 0x0000000f170f7223 */ /* 0x000fca000000000e */
[----:B------:R1:W-:Y:S02]  /*0b00*/  REDG.E.ADD.F32.FTZ.RN.STRONG.GPU desc[UR6][R16.64], R15 ;  /* 0x0000000f100079a6 */ /* 0x0003e4000c12f306 */
.L_x_1:
[----:B------:R-:W-:Y:S05]  /*0b10*/  BSYNC.RECONVERGENT B0 ;  /* 0x0000000000007941 */ /* 0x000fea0003800200 */
.L_x_0:
[----:B------:R-:W-:Y:S01]  /*0b20*/  BAR.SYNC.DEFER_BLOCKING 0x0 ;  /* 0x0000000000007b1d */ /* 0x000fe20000010000 */
[----:B------:R-:W-:Y:S01]  /*0b30*/  IADD3 R18, P1, PT, R6, 0xa0, RZ ;  /* 0x000000a006127810 */ /* 0x000fe20007f3e0ff */
[----:B------:R-:W-:-:S03]  /*0b40*/  VIADD R0, R0, 0x1 ;  /* 0x0000000100007836 */ /* 0x000fc60000000000 */
[----:B------:R-:W-:Y:S01]  /*0b50*/  IADD3.X R19, PT, PT, RZ, R7, RZ, P1, !PT ;  /* 0x00000007ff137210 */ /* 0x000fe20000ffe4ff */
[----:B------:R-:W-:Y:S08]  /*0b60*/  BRA.U UP0, `(.L_x_2) ;  /* 0xfffffff500947547 */ /* 0x000ff0000b83ffff */
[----:B------:R-:W-:Y:S05]  /*0b70*/  EXIT ;  /* 0x000000000000794d */ /* 0x000fea0003800000 */
.L_x_3:
[----:B------:R-:W-:-:S00]  /*0b80*/  BRA `(.L_x_3) ;  /* 0xfffffffc00fc7947 */ /* 0x000fc0000383ffff */
[----:B------:R-:W-:-:S00]  /*0b90*/  NOP ;  /* 0x0000000000007918 */ /* 0x000fc00000000000 */
        /* <DEDUP_REMOVED lines=14> */
.L_x_4:


//--------------------- .nv.shared._Z4convPcPfS0_ --------------------------
	.section	.nv.shared._Z4convPcPfS0_,"aw",@nobits
	.sectionflags	@""
	.align	4
.nv.shared._Z4convPcPfS0_:
	.zero		33792


//--------------------- .nv.shared.reserved.0     --------------------------
	.section	.nv.shared.reserved.0,"aw",@nobits
	.weak		__nv_reservedSMEM_offset_0_alias
	.size		__nv_reservedSMEM_offset_0_alias, 0, 64
	.other		__nv_reservedSMEM_offset_0_alias,@"STO_CUDA_RESERVED_SHARED STV_DEFAULT"
__nv_reservedSMEM_offset_0_alias:
	.zero		0
	.zero		64


//--------------------- .nv.constant0._Z4convPcPfS0_ --------------------------
	.section	.nv.constant0._Z4convPcPfS0_,"a",@progbits
	.sectionflags	@""
	.align	4
.nv.constant0._Z4convPcPfS0_:
	.zero		920


//--------------------- SYMBOLS --------------------------

	.type		.nv.reservedSmem.offset0,@object
	.size		.nv.reservedSmem.offset0,0x4
	.type		.nv.reservedSmem.cap,@object
	.size		.nv.reservedSmem.cap,0x4
